//
// Generated by NVIDIA NVVM Compiler
//
// Compiler Build ID: CL-36424714
// Cuda compilation tools, release 13.0, V13.0.88
// Based on NVVM 20.0.0
//

.version 9.0
.target sm_100
.address_size 64

	// .globl	_Z4MultPiS_S_

.visible .entry _Z4MultPiS_S_(
	.param .u64 .ptr .align 1 _Z4MultPiS_S__param_0,
	.param .u64 .ptr .align 1 _Z4MultPiS_S__param_1,
	.param .u64 .ptr .align 1 _Z4MultPiS_S__param_2
)
{
	.reg .pred 	%p<3>;
	.reg .b32 	%r<67>;
	.reg .b64 	%rd<16>;

	ld.param.u64 	%rd6, [_Z4MultPiS_S__param_0];
	ld.param.u64 	%rd7, [_Z4MultPiS_S__param_1];
	ld.param.u64 	%rd8, [_Z4MultPiS_S__param_2];
	cvta.to.global.u64 	%rd9, %rd6;
	cvta.to.global.u64 	%rd10, %rd7;
	cvta.to.global.u64 	%rd11, %rd8;
	mov.u32 	%r11, %ntid.x;
	mov.u32 	%r12, %ctaid.x;
	mov.u32 	%r13, %tid.x;
	mad.lo.s32 	%r14, %r11, %r12, %r13;
	mul.wide.s32 	%rd12, %r14, 4;
	add.s64 	%rd1, %rd11, %rd12;
	mul.lo.s32 	%r1, %r14, 25600;
	add.s64 	%rd2, %rd10, 32;
	add.s64 	%rd3, %rd9, 32;
	mov.b32 	%r63, 0;
$L__BB0_1:
	mov.b32 	%r65, 0;
	st.global.u32 	[%rd1], %r65;
	mov.u64 	%rd15, %rd3;
	mov.u32 	%r64, %r1;
	mov.u32 	%r66, %r65;
$L__BB0_2:
	mul.wide.s32 	%rd13, %r64, 4;
	add.s64 	%rd14, %rd2, %rd13;
	ld.global.u32 	%r16, [%rd14+-32];
	ld.global.u32 	%r17, [%rd15+-32];
	mad.lo.s32 	%r18, %r17, %r16, %r65;
	st.global.u32 	[%rd1], %r18;
	ld.global.u32 	%r19, [%rd14+-28];
	ld.global.u32 	%r20, [%rd15+-28];
	mad.lo.s32 	%r21, %r20, %r19, %r18;
	st.global.u32 	[%rd1], %r21;
	ld.global.u32 	%r22, [%rd14+-24];
	ld.global.u32 	%r23, [%rd15+-24];
	mad.lo.s32 	%r24, %r23, %r22, %r21;
	st.global.u32 	[%rd1], %r24;
	ld.global.u32 	%r25, [%rd14+-20];
	ld.global.u32 	%r26, [%rd15+-20];
	mad.lo.s32 	%r27, %r26, %r25, %r24;
	st.global.u32 	[%rd1], %r27;
	ld.global.u32 	%r28, [%rd14+-16];
	ld.global.u32 	%r29, [%rd15+-16];
	mad.lo.s32 	%r30, %r29, %r28, %r27;
	st.global.u32 	[%rd1], %r30;
	ld.global.u32 	%r31, [%rd14+-12];
	ld.global.u32 	%r32, [%rd15+-12];
	mad.lo.s32 	%r33, %r32, %r31, %r30;
	st.global.u32 	[%rd1], %r33;
	ld.global.u32 	%r34, [%rd14+-8];
	ld.global.u32 	%r35, [%rd15+-8];
	mad.lo.s32 	%r36, %r35, %r34, %r33;
	st.global.u32 	[%rd1], %r36;
	ld.global.u32 	%r37, [%rd14+-4];
	ld.global.u32 	%r38, [%rd15+-4];
	mad.lo.s32 	%r39, %r38, %r37, %r36;
	st.global.u32 	[%rd1], %r39;
	ld.global.u32 	%r40, [%rd14];
	ld.global.u32 	%r41, [%rd15];
	mad.lo.s32 	%r42, %r41, %r40, %r39;
	st.global.u32 	[%rd1], %r42;
	ld.global.u32 	%r43, [%rd14+4];
	ld.global.u32 	%r44, [%rd15+4];
	mad.lo.s32 	%r45, %r44, %r43, %r42;
	st.global.u32 	[%rd1], %r45;
	ld.global.u32 	%r46, [%rd14+8];
	ld.global.u32 	%r47, [%rd15+8];
	mad.lo.s32 	%r48, %r47, %r46, %r45;
	st.global.u32 	[%rd1], %r48;
	ld.global.u32 	%r49, [%rd14+12];
	ld.global.u32 	%r50, [%rd15+12];
	mad.lo.s32 	%r51, %r50, %r49, %r48;
	st.global.u32 	[%rd1], %r51;
	ld.global.u32 	%r52, [%rd14+16];
	ld.global.u32 	%r53, [%rd15+16];
	mad.lo.s32 	%r54, %r53, %r52, %r51;
	st.global.u32 	[%rd1], %r54;
	ld.global.u32 	%r55, [%rd14+20];
	ld.global.u32 	%r56, [%rd15+20];
	mad.lo.s32 	%r57, %r56, %r55, %r54;
	st.global.u32 	[%rd1], %r57;
	ld.global.u32 	%r58, [%rd14+24];
	ld.global.u32 	%r59, [%rd15+24];
	mad.lo.s32 	%r60, %r59, %r58, %r57;
	st.global.u32 	[%rd1], %r60;
	ld.global.u32 	%r61, [%rd14+28];
	ld.global.u32 	%r62, [%rd15+28];
	mad.lo.s32 	%r65, %r62, %r61, %r60;
	st.global.u32 	[%rd1], %r65;
	add.s32 	%r66, %r66, 16;
	add.s32 	%r64, %r64, 16;
	add.s64 	%rd15, %rd15, 64;
	setp.ne.s32 	%p1, %r66, 25600;
	@%p1 bra 	$L__BB0_2;
	add.s32 	%r63, %r63, 1;
	setp.ne.s32 	%p2, %r63, 100;
	@%p2 bra 	$L__BB0_1;
	ret;

}


// ===== COMPILED SASS (sm_100) =====

	.target	sm_100

	.elftype	@"ET_EXEC"


//--------------------- .note.nv.tkinfo           --------------------------
	.section	.note.nv.tkinfo,"",@"SHT_NOTE"
	.sectionflags	@"SHF_NOTE_NV_TKINFO"
	.tkinfo
        /*0018*/ 	.word	0x00000002
        /*0030*/ 	.string	""
        /*0030*/ 	.string	"ptxas"
        /*0030*/ 	.string	"Cuda compilation tools, release 13.0, V13.0.88"
        /*0030*/ 	.string	"Build cuda_13.0.r13.0/compiler.36424714_0"
        /*0030*/ 	.string	"-arch sm_100 -m 64 "



//--------------------- .note.nv.cuinfo           --------------------------
	.section	.note.nv.cuinfo,"",@"SHT_NOTE"
	.sectionflags	@"SHF_NOTE_NV_CUINFO"
        /*0018*/ 	.short	0x0002
        /*001a*/ 	.short	0x0064
        /*001c*/ 	.short	0x0082
	.zero		2


//--------------------- .nv.info                  --------------------------
	.section	.nv.info,"",@"SHT_CUDA_INFO"
	.align	4


	//----- nvinfo : EIATTR_REGCOUNT
	.align		4
        /*0000*/ 	.byte	0x04, 0x2f
        /*0002*/ 	.short	(.L_1 - .L_0)
	.align		4
.L_0:
        /*0004*/ 	.word	index@(_Z4MultPiS_S_)
        /*0008*/ 	.word	0x00000012


	//----- nvinfo : EIATTR_FRAME_SIZE
	.align		4
.L_1:
        /*000c*/ 	.byte	0x04, 0x11
        /*000e*/ 	.short	(.L_3 - .L_2)
	.align		4
.L_2:
        /*0010*/ 	.word	index@(_Z4MultPiS_S_)
        /*0014*/ 	.word	0x00000000


	//----- nvinfo : EIATTR_MIN_STACK_SIZE
	.align		4
.L_3:
        /*0018*/ 	.byte	0x04, 0x12
        /*001a*/ 	.short	(.L_5 - .L_4)
	.align		4
.L_4:
        /*001c*/ 	.word	index@(_Z4MultPiS_S_)
        /*0020*/ 	.word	0x00000000
.L_5:


//--------------------- .nv.compat                --------------------------
	.section	.nv.compat,"",@"SHT_CUDA_COMPAT_INFO"
	.align	4
        /*0000*/ 	.byte	0x02, 0x09, 0x00, 0x00, 0x02, 0x02, 0x01, 0x00, 0x02, 0x05, 0x05, 0x00, 0x03, 0x07, 0x01, 0x01
        /*0010*/ 	.byte	0x02, 0x03, 0x00, 0x00, 0x02, 0x06, 0x01, 0x00, 0x04, 0x0b, 0x08, 0x00, 0x09, 0x00, 0x00, 0x00
        /*0020*/ 	.byte	0x00, 0x00, 0x00, 0x00


//--------------------- .nv.info._Z4MultPiS_S_    --------------------------
	.section	.nv.info._Z4MultPiS_S_,"",@"SHT_CUDA_INFO"
	.sectionflags	@""
	.align	4


	//----- nvinfo : EIATTR_CUDA_API_VERSION
	.align		4
        /*0000*/ 	.byte	0x04, 0x37
        /*0002*/ 	.short	(.L_7 - .L_6)
.L_6:
        /*0004*/ 	.word	0x00000082


	//----- nvinfo : EIATTR_KPARAM_INFO
	.align		4
.L_7:
        /*0008*/ 	.byte	0x04, 0x17
        /*000a*/ 	.short	(.L_9 - .L_8)
.L_8:
        /*000c*/ 	.word	0x00000000
        /*0010*/ 	.short	0x0002
        /*0012*/ 	.short	0x0010
        /*0014*/ 	.byte	0x00, 0xf5, 0x21, 0x00


	//----- nvinfo : EIATTR_KPARAM_INFO
	.align		4
.L_9:
        /*0018*/ 	.byte	0x04, 0x17
        /*001a*/ 	.short	(.L_11 - .L_10)
.L_10:
        /*001c*/ 	.word	0x00000000
        /*0020*/ 	.short	0x0001
        /*0022*/ 	.short	0x0008
        /*0024*/ 	.byte	0x00, 0xf5, 0x21, 0x00


	//----- nvinfo : EIATTR_KPARAM_INFO
	.align		4
.L_11:
        /*0028*/ 	.byte	0x04, 0x17
        /*002a*/ 	.short	(.L_13 - .L_12)
.L_12:
        /*002c*/ 	.word	0x00000000
        /*0030*/ 	.short	0x0000
        /*0032*/ 	.short	0x0000
        /*0034*/ 	.byte	0x00, 0xf5, 0x21, 0x00


	//----- nvinfo : EIATTR_SPARSE_MMA_MASK
	.align		4
.L_13:
        /*0038*/ 	.byte	0x03, 0x50
        /*003a*/ 	.short	0x0000


	//----- nvinfo : EIATTR_MAXREG_COUNT
	.align		4
        /*003c*/ 	.byte	0x03, 0x1b
        /*003e*/ 	.short	0x00ff


	//----- nvinfo : EIATTR_MERCURY_ISA_VERSION
	.align		4
        /*0040*/ 	.byte	0x03, 0x5f
        /*0042*/ 	.short	0x0101


	//----- nvinfo : EIATTR_VRC_CTA_INIT_COUNT
	.align		4
        /*0044*/ 	.byte	0x02, 0x4a
	.zero		1
	.zero		1


	//----- nvinfo : EIATTR_EXIT_INSTR_OFFSETS
	.align		4
        /*0048*/ 	.byte	0x04, 0x1c
        /*004a*/ 	.short	(.L_15 - .L_14)


	//   ....[0]....
.L_14:
        /*004c*/ 	.word	0x00000630


	//----- nvinfo : EIATTR_CBANK_PARAM_SIZE
	.align		4
.L_15:
        /*0050*/ 	.byte	0x03, 0x19
        /*0052*/ 	.short	0x0018


	//----- nvinfo : EIATTR_PARAM_CBANK
	.align		4
        /*0054*/ 	.byte	0x04, 0x0a
        /*0056*/ 	.short	(.L_17 - .L_16)
	.align		4
.L_16:
        /*0058*/ 	.word	index@(.nv.constant0._Z4MultPiS_S_)
        /*005c*/ 	.short	0x0380
        /*005e*/ 	.short	0x0018


	//----- nvinfo : EIATTR_SW_WAR
	.align		4
.L_17:
        /*0060*/ 	.byte	0x04, 0x36
        /*0062*/ 	.short	(.L_19 - .L_18)
.L_18:
        /*0064*/ 	.word	0x00000008
.L_19:


//--------------------- .nv.callgraph             --------------------------
	.section	.nv.callgraph,"",@"SHT_CUDA_CALLGRAPH"
	.align	4
	.sectionentsize	8
	.align		4
        /*0000*/ 	.word	0x00000000
	.align		4
        /*0004*/ 	.word	0xffffffff
	.align		4
        /*0008*/ 	.word	0x00000000
	.align		4
        /*000c*/ 	.word	0xfffffffe
	.align		4
        /*0010*/ 	.word	0x00000000
	.align		4
        /*0014*/ 	.word	0xfffffffd
	.align		4
        /*0018*/ 	.word	0x00000000
	.align		4
        /*001c*/ 	.word	0xfffffffc


//--------------------- .text._Z4MultPiS_S_       --------------------------
	.section	.text._Z4MultPiS_S_,"ax",@progbits
	.align	128
        .global         _Z4MultPiS_S_
        .type           _Z4MultPiS_S_,@function
        .size           _Z4MultPiS_S_,(.L_x_3 - _Z4MultPiS_S_)
        .other          _Z4MultPiS_S_,@"STO_CUDA_ENTRY STV_DEFAULT"
_Z4MultPiS_S_:
.text._Z4MultPiS_S_:
[----:B------:R-:W-:Y:S01]  /*0000*/  LDC R1, c[0x0][0x37c] ;  /* 0x0000df00ff017b82 */ /* 0x000fe20000000800 */
[----:B------:R-:W0:Y:S07]  /*0010*/  S2R R5, SR_CTAID.X ;  /* 0x0000000000057919 */ /* 0x000e2e0000002500 */
[----:B------:R-:W1:Y:S01]  /*0020*/  LDC.64 R2, c[0x0][0x390] ;  /* 0x0000e400ff027b82 */ /* 0x000e620000000a00 */
[----:B------:R-:W0:Y:S01]  /*0030*/  LDCU UR12, c[0x0][0x360] ;  /* 0x00006c00ff0c77ac */ /* 0x000e220008000800 */
[----:B------:R-:W0:Y:S01]  /*0040*/  S2R R0, SR_TID.X ;  /* 0x0000000000007919 */ /* 0x000e220000002100 */
[----:B------:R-:W2:Y:S01]  /*0050*/  LDCU.128 UR4, c[0x0][0x380] ;  /* 0x00007000ff0477ac */ /* 0x000ea20008000c00 */
[----:B------:R-:W3:Y:S01]  /*0060*/  LDCU.64 UR10, c[0x0][0x358] ;  /* 0x00006b00ff0a77ac */ /* 0x000ee20008000a00 */
[----:B--2---:R-:W-:-:S02]  /*0070*/  UIADD3 UR8, UP0, UPT, UR6, 0x20, URZ ;  /* 0x0000002006087890 */ /* 0x004fc4000ff1e0ff */
[----:B------:R-:W-:Y:S02]  /*0080*/  UIADD3 UR6, UP1, UPT, UR4, 0x20, URZ ;  /* 0x0000002004067890 */ /* 0x000fe4000ff3e0ff */
[----:B------:R-:W-:Y:S02]  /*0090*/  UIADD3.X UR9, UPT, UPT, URZ, UR7, URZ, UP0, !UPT ;  /* 0x00000007ff097290 */ /* 0x000fe400087fe4ff */
[----:B------:R-:W-:Y:S01]  /*00a0*/  UIADD3.X UR7, UPT, UPT, URZ, UR5, URZ, UP1, !UPT ;  /* 0x00000005ff077290 */ /* 0x000fe20008ffe4ff */
[----:B------:R-:W-:Y:S01]  /*00b0*/  UMOV UR4, URZ ;  /* 0x000000ff00047c82 */ /* 0x000fe20008000000 */
[----:B0-----:R-:W-:-:S04]  /*00c0*/  IMAD R5, R5, UR12, R0 ;  /* 0x0000000c05057c24 */ /* 0x001fc8000f8e0200 */
[----:B-1----:R-:W-:-:S04]  /*00d0*/  IMAD.WIDE R2, R5, 0x4, R2 ;  /* 0x0000000405027825 */ /* 0x002fc800078e0202 */
[----:B---3--:R-:W-:-:S07]  /*00e0*/  IMAD R0, R5, 0x6400, RZ ;  /* 0x0000640005007824 */ /* 0x008fce00078e02ff */
.L_x_1:
[----:B0-----:R0:W-:Y:S01]  /*00f0*/  STG.E desc[UR10][R2.64], RZ ;  /* 0x000000ff02007986 */ /* 0x0011e2000c10190a */
[----:B----4-:R-:W-:Y:S01]  /*0100*/  HFMA2 R9, -RZ, RZ, 0, 0 ;  /* 0x00000000ff097431 */ /* 0x010fe200000001ff */
[----:B------:R-:W-:Y:S01]  /*0110*/  UIADD3 UR4, UPT, UPT, UR4, 0x1, URZ ;  /* 0x0000000104047890 */ /* 0x000fe2000fffe0ff */
[----:B------:R-:W-:Y:S01]  /*0120*/  MOV R10, UR6 ;  /* 0x00000006000a7c02 */ /* 0x000fe20008000f00 */
[----:B------:R-:W-:Y:S01]  /*0130*/  UMOV UR5, URZ ;  /* 0x000000ff00057c82 */ /* 0x000fe20008000000 */
[----:B------:R-:W-:Y:S01]  /*0140*/  MOV R11, UR7 ;  /* 0x00000007000b7c02 */ /* 0x000fe20008000f00 */
[----:B------:R-:W-:Y:S01]  /*0150*/  UISETP.NE.AND UP1, UPT, UR4, 0x64, UPT ;  /* 0x000000640400788c */ /* 0x000fe2000bf25270 */
[----:B------:R-:W-:-:S10]  /*0160*/  MOV R8, R0 ;  /* 0x0000000000087202 */ /* 0x000fd40000000f00 */
.L_x_0:
[----:B------:R-:W-:Y:S02]  /*0170*/  MOV R6, UR8 ;  /* 0x0000000800067c02 */ /* 0x000fe40008000f00 */
[----:B------:R-:W-:Y:S02]  /*0180*/  MOV R7, UR9 ;  /* 0x0000000900077c02 */ /* 0x000fe40008000f00 */
[----:B------:R-:W-:Y:S02]  /*0190*/  MOV R4, R10 ;  /* 0x0000000a00047202 */ /* 0x000fe40000000f00 */
[----:B------:R-:W-:Y:S01]  /*01a0*/  MOV R5, R11 ;  /* 0x0000000b00057202 */ /* 0x000fe20000000f00 */
[----:B------:R-:W-:-:S04]  /*01b0*/  IMAD.WIDE R6, R8, 0x4, R6 ;  /* 0x0000000408067825 */ /* 0x000fc800078e0206 */
[----:B------:R-:W2:Y:S04]  /*01c0*/  LDG.E R11, desc[UR10][R4.64+-0x20] ;  /* 0xffffe00a040b7981 */ /* 0x000ea8000c1e1900 */
[----:B------:R-:W2:Y:S02]  /*01d0*/  LDG.E R10, desc[UR10][R6.64+-0x20] ;  /* 0xffffe00a060a7981 */ /* 0x000ea4000c1e1900 */
[----:B--2---:R-:W-:-:S05]  /*01e0*/  IMAD R11, R10, R11, R9 ;  /* 0x0000000b0a0b7224 */ /* 0x004fca00078e0209 */
[----:B------:R1:W-:Y:S04]  /*01f0*/  STG.E desc[UR10][R2.64], R11 ;  /* 0x0000000b02007986 */ /* 0x0003e8000c10190a */
[----:B------:R-:W2:Y:S04]  /*0200*/  LDG.E R10, desc[UR10][R6.64+-0x1c] ;  /* 0xffffe40a060a7981 */ /* 0x000ea8000c1e1900 */
[----:B----4-:R-:W2:Y:S02]  /*0210*/  LDG.E R9, desc[UR10][R4.64+-0x1c] ;  /* 0xffffe40a04097981 */ /* 0x010ea4000c1e1900 */
[----:B--2---:R-:W-:-:S05]  /*0220*/  IMAD R9, R10, R9, R11 ;  /* 0x000000090a097224 */ /* 0x004fca00078e020b */
[----:B------:R2:W-:Y:S04]  /*0230*/  STG.E desc[UR10][R2.64], R9 ;  /* 0x0000000902007986 */ /* 0x0005e8000c10190a */
[----:B------:R-:W3:Y:S04]  /*0240*/  LDG.E R10, desc[UR10][R6.64+-0x18] ;  /* 0xffffe80a060a7981 */ /* 0x000ee8000c1e1900 */
[----:B------:R-:W3:Y:S02]  /*0250*/  LDG.E R12, desc[UR10][R4.64+-0x18] ;  /* 0xffffe80a040c7981 */ /* 0x000ee4000c1e1900 */
[----:B---3--:R-:W-:-:S05]  /*0260*/  IMAD R13, R10, R12, R9 ;  /* 0x0000000c0a0d7224 */ /* 0x008fca00078e0209 */
[----:B------:R3:W-:Y:S04]  /*0270*/  STG.E desc[UR10][R2.64], R13 ;  /* 0x0000000d02007986 */ /* 0x0007e8000c10190a */
[----:B------:R-:W1:Y:S04]  /*0280*/  LDG.E R10, desc[UR10][R6.64+-0x14] ;  /* 0xffffec0a060a7981 */ /* 0x000e68000c1e1900 */
[----:B------:R-:W1:Y:S02]  /*0290*/  LDG.E R12, desc[UR10][R4.64+-0x14] ;  /* 0xffffec0a040c7981 */ /* 0x000e64000c1e1900 */
[----:B-1----:R-:W-:-:S05]  /*02a0*/  IMAD R11, R10, R12, R13 ;  /* 0x0000000c0a0b7224 */ /* 0x002fca00078e020d */
[----:B------:R1:W-:Y:S04]  /*02b0*/  STG.E desc[UR10][R2.64], R11 ;  /* 0x0000000b02007986 */ /* 0x0003e8000c10190a */
[----:B------:R-:W2:Y:S04]  /*02c0*/  LDG.E R10, desc[UR10][R6.64+-0x10] ;  /* 0xfffff00a060a7981 */ /* 0x000ea8000c1e1900 */
[----:B------:R-:W2:Y:S02]  /*02d0*/  LDG.E R12, desc[UR10][R4.64+-0x10] ;  /* 0xfffff00a040c7981 */ /* 0x000ea4000c1e1900 */
        /* <DEDUP_REMOVED lines=34> */
[----:B------:R-:W4:Y:S04]  /*0500*/  LDG.E R10, desc[UR10][R6.64+0x14] ;  /* 0x0000140a060a7981 */ /* 0x000f28000c1e1900 */
[----:B------:R-:W4:Y:S02]  /*0510*/  LDG.E R12, desc[UR10][R4.64+0x14] ;  /* 0x0000140a040c7981 */ /* 0x000f24000c1e1900 */
[----:B----4-:R-:W-:-:S05]  /*0520*/  IMAD R15, R10, R12, R11 ;  /* 0x0000000c0a0f7224 */ /* 0x010fca00078e020b */
[----:B------:R4:W-:Y:S04]  /*0530*/  STG.E desc[UR10][R2.64], R15 ;  /* 0x0000000f02007986 */ /* 0x0009e8000c10190a */
[----:B------:R-:W3:Y:S04]  /*0540*/  LDG.E R10, desc[UR10][R6.64+0x18] ;  /* 0x0000180a060a7981 */ /* 0x000ee8000c1e1900 */
[----:B--2---:R-:W3:Y:S02]  /*0550*/  LDG.E R9, desc[UR10][R4.64+0x18] ;  /* 0x0000180a04097981 */ /* 0x004ee4000c1e1900 */
[----:B---3--:R-:W-:-:S05]  /*0560*/  IMAD R13, R10, R9, R15 ;  /* 0x000000090a0d7224 */ /* 0x008fca00078e020f */
[----:B------:R4:W-:Y:S04]  /*0570*/  STG.E desc[UR10][R2.64], R13 ;  /* 0x0000000d02007986 */ /* 0x0009e8000c10190a */
[----:B------:R-:W2:Y:S04]  /*0580*/  LDG.E R10, desc[UR10][R6.64+0x1c] ;  /* 0x00001c0a060a7981 */ /* 0x000ea8000c1e1900 */
[----:B------:R-:W2:Y:S01]  /*0590*/  LDG.E R9, desc[UR10][R4.64+0x1c] ;  /* 0x00001c0a04097981 */ /* 0x000ea2000c1e1900 */
[----:B------:R-:W-:Y:S01]  /*05a0*/  UIADD3 UR5, UPT, UPT, UR5, 0x10, URZ ;  /* 0x0000001005057890 */ /* 0x000fe2000fffe0ff */
[----:B------:R-:W-:-:S03]  /*05b0*/  IADD3 R8, PT, PT, R8, 0x10, RZ ;  /* 0x0000001008087810 */ /* 0x000fc60007ffe0ff */
[----:B------:R-:W-:Y:S01]  /*05c0*/  UISETP.NE.AND UP0, UPT, UR5, 0x6400, UPT ;  /* 0x000064000500788c */ /* 0x000fe2000bf05270 */
[----:B--2---:R-:W-:Y:S01]  /*05d0*/  IMAD R9, R10, R9, R13 ;  /* 0x000000090a097224 */ /* 0x004fe200078e020d */
[----:B------:R-:W-:-:S04]  /*05e0*/  IADD3 R10, P0, PT, R4, 0x40, RZ ;  /* 0x00000040040a7810 */ /* 0x000fc80007f1e0ff */
[----:B------:R4:W-:Y:S01]  /*05f0*/  STG.E desc[UR10][R2.64], R9 ;  /* 0x0000000902007986 */ /* 0x0009e2000c10190a */
[----:B-1----:R-:W-:Y:S02]  /*0600*/  IADD3.X R11, PT, PT, RZ, R5, RZ, P0, !PT ;  /* 0x00000005ff0b7210 */ /* 0x002fe400007fe4ff */
[----:B------:R-:W-:Y:S06]  /*0610*/  BRA.U UP0, `(.L_x_0) ;  /* 0xfffffff900d47547 */ /* 0x000fec000b83ffff */
[----:B------:R-:W-:Y:S05]  /*0620*/  BRA.U UP1, `(.L_x_1) ;  /* 0xfffffff901b07547 */ /* 0x000fea000b83ffff */
[----:B------:R-:W-:Y:S05]  /*0630*/  EXIT ;  /* 0x000000000000794d */ /* 0x000fea0003800000 */
.L_x_2:
[----:B------:R-:W-:-:S00]  /*0640*/  BRA `(.L_x_2) ;  /* 0xfffffffc00fc7947 */ /* 0x000fc0000383ffff */
[----:B------:R-:W-:-:S00]  /*0650*/  NOP ;  /* 0x0000000000007918 */ /* 0x000fc00000000000 */
        /* <DEDUP_REMOVED lines=10> */
.L_x_3:


//--------------------- .nv.shared.reserved.0     --------------------------
	.section	.nv.shared.reserved.0,"aw",@nobits
	.weak		__nv_reservedSMEM_offset_0_alias
	.size		__nv_reservedSMEM_offset_0_alias, 0, 64
	.other		__nv_reservedSMEM_offset_0_alias,@"STO_CUDA_RESERVED_SHARED STV_DEFAULT"
__nv_reservedSMEM_offset_0_alias:
	.zero		0
	.zero		64


//--------------------- .nv.constant0._Z4MultPiS_S_ --------------------------
	.section	.nv.constant0._Z4MultPiS_S_,"a",@progbits
	.sectionflags	@""
	.align	4
.nv.constant0._Z4MultPiS_S_:
	.zero		920


//--------------------- SYMBOLS --------------------------

	.type		.nv.reservedSmem.offset0,@object
	.size		.nv.reservedSmem.offset0,0x4
